	.headerflags	@"EF_CUDA_TEXMODE_UNIFIED EF_CUDA_64BIT_ADDRESS EF_CUDA_ACCELERATORS EF_CUDA_SM90 EF_CUDA_VIRTUAL_SM(EF_CUDA_SM90)"
	.elftype	@"ET_EXEC"


//--------------------- .nv.info                  --------------------------
	.section	.nv.info,"",@"SHT_CUDA_INFO"
	.align	4


	//----- nvinfo : EIATTR_REGCOUNT
	.align		4
        /*0000*/ 	.byte	0x04, 0x2f
        /*0002*/ 	.short	(.L_1 - .L_0)
	.align		4
.L_0:
        /*0004*/ 	.word	index@(triton_poi_fused__unsafe_index_add_mul_sub_32)
        /*0008*/ 	.word	0x0000001e


	//----- nvinfo : EIATTR_MIN_STACK_SIZE
	.align		4
.L_1:
        /*000c*/ 	.byte	0x04, 0x12
        /*000e*/ 	.short	(.L_3 - .L_2)
	.align		4
.L_2:
        /*0010*/ 	.word	index@(triton_poi_fused__unsafe_index_add_mul_sub_32)
        /*0014*/ 	.word	0x00000000


	//----- nvinfo : EIATTR_FRAME_SIZE
	.align		4
.L_3:
        /*0018*/ 	.byte	0x04, 0x11
        /*001a*/ 	.short	(.L_5 - .L_4)
	.align		4
.L_4:
        /*001c*/ 	.word	index@(triton_poi_fused__unsafe_index_add_mul_sub_32)
        /*0020*/ 	.word	0x00000000


	//----- nvinfo : EIATTR_MIN_STACK_SIZE
	.align		4
.L_5:
        /*0024*/ 	.byte	0x04, 0x12
        /*0026*/ 	.short	(.L_7 - .L_6)
	.align		4
.L_6:
        /*0028*/ 	.word	index@(triton_poi_fused__unsafe_index_add_mul_sub_32)
        /*002c*/ 	.word	0x00000000
.L_7:


//--------------------- .nv.info.triton_poi_fused__unsafe_index_add_mul_sub_32 --------------------------
	.section	.nv.info.triton_poi_fused__unsafe_index_add_mul_sub_32,"",@"SHT_CUDA_INFO"
	.sectionflags	@""
	.align	4


	//----- nvinfo : EIATTR_CUDA_API_VERSION
	.align		4
        /*0000*/ 	.byte	0x04, 0x37
        /*0002*/ 	.short	(.L_9 - .L_8)
.L_8:
        /*0004*/ 	.word	0x0000007c


	//----- nvinfo : EIATTR_KPARAM_INFO
	.align		4
.L_9:
        /*0008*/ 	.byte	0x04, 0x17
        /*000a*/ 	.short	(.L_11 - .L_10)
.L_10:
        /*000c*/ 	.word	0x00000000
        /*0010*/ 	.short	0x0008
        /*0012*/ 	.short	0x0040
        /*0014*/ 	.byte	0x00, 0xf0, 0x11, 0x00


	//----- nvinfo : EIATTR_KPARAM_INFO
	.align		4
.L_11:
        /*0018*/ 	.byte	0x04, 0x17
        /*001a*/ 	.short	(.L_13 - .L_12)
.L_12:
        /*001c*/ 	.word	0x00000000
        /*0020*/ 	.short	0x0007
        /*0022*/ 	.short	0x0038
        /*0024*/ 	.byte	0x00, 0xf4, 0x21, 0x00


	//----- nvinfo : EIATTR_KPARAM_INFO
	.align		4
.L_13:
        /*0028*/ 	.byte	0x04, 0x17
        /*002a*/ 	.short	(.L_15 - .L_14)
.L_14:
        /*002c*/ 	.word	0x00000000
        /*0030*/ 	.short	0x0006
        /*0032*/ 	.short	0x0030
        /*0034*/ 	.byte	0x00, 0xf4, 0x21, 0x00


	//----- nvinfo : EIATTR_KPARAM_INFO
	.align		4
.L_15:
        /*0038*/ 	.byte	0x04, 0x17
        /*003a*/ 	.short	(.L_17 - .L_16)
.L_16:
        /*003c*/ 	.word	0x00000000
        /*0040*/ 	.short	0x0005
        /*0042*/ 	.short	0x0028
        /*0044*/ 	.byte	0x00, 0xf4, 0x21, 0x00


	//----- nvinfo : EIATTR_KPARAM_INFO
	.align		4
.L_17:
        /*0048*/ 	.byte	0x04, 0x17
        /*004a*/ 	.short	(.L_19 - .L_18)
.L_18:
        /*004c*/ 	.word	0x00000000
        /*0050*/ 	.short	0x0004
        /*0052*/ 	.short	0x0020
        /*0054*/ 	.byte	0x00, 0xf4, 0x21, 0x00


	//----- nvinfo : EIATTR_KPARAM_INFO
	.align		4
.L_19:
        /*0058*/ 	.byte	0x04, 0x17
        /*005a*/ 	.short	(.L_21 - .L_20)
.L_20:
        /*005c*/ 	.word	0x00000000
        /*0060*/ 	.short	0x0003
        /*0062*/ 	.short	0x0018
        /*0064*/ 	.byte	0x00, 0xf4, 0x21, 0x00


	//----- nvinfo : EIATTR_KPARAM_INFO
	.align		4
.L_21:
        /*0068*/ 	.byte	0x04, 0x17
        /*006a*/ 	.short	(.L_23 - .L_22)
.L_22:
        /*006c*/ 	.word	0x00000000
        /*0070*/ 	.short	0x0002
        /*0072*/ 	.short	0x0010
        /*0074*/ 	.byte	0x00, 0xf4, 0x21, 0x00


	//----- nvinfo : EIATTR_KPARAM_INFO
	.align		4
.L_23:
        /*0078*/ 	.byte	0x04, 0x17
        /*007a*/ 	.short	(.L_25 - .L_24)
.L_24:
        /*007c*/ 	.word	0x00000000
        /*0080*/ 	.short	0x0001
        /*0082*/ 	.short	0x0008
        /*0084*/ 	.byte	0x00, 0xf4, 0x21, 0x00


	//----- nvinfo : EIATTR_KPARAM_INFO
	.align		4
.L_25:
        /*0088*/ 	.byte	0x04, 0x17
        /*008a*/ 	.short	(.L_27 - .L_26)
.L_26:
        /*008c*/ 	.word	0x00000000
        /*0090*/ 	.short	0x0000
        /*0092*/ 	.short	0x0000
        /*0094*/ 	.byte	0x00, 0xf4, 0x21, 0x00


	//----- nvinfo : EIATTR_SPARSE_MMA_MASK
	.align		4
.L_27:
        /*0098*/ 	.byte	0x03, 0x50
        /*009a*/ 	.short	0x0000


	//----- nvinfo : EIATTR_MAXREG_COUNT
	.align		4
        /*009c*/ 	.byte	0x03, 0x1b
        /*009e*/ 	.short	0x00ff


	//----- nvinfo : EIATTR_EXIT_INSTR_OFFSETS
	.align		4
        /*00a0*/ 	.byte	0x04, 0x1c
        /*00a2*/ 	.short	(.L_29 - .L_28)


	//   ....[0]....
.L_28:
        /*00a4*/ 	.word	0x000007a0


	//----- nvinfo : EIATTR_REQNTID
	.align		4
.L_29:
        /*00a8*/ 	.byte	0x04, 0x10
        /*00aa*/ 	.short	(.L_31 - .L_30)
.L_30:
        /*00ac*/ 	.word	0x00000100
        /*00b0*/ 	.word	0x00000001
        /*00b4*/ 	.word	0x00000001


	//----- nvinfo : EIATTR_CBANK_PARAM_SIZE
	.align		4
.L_31:
        /*00b8*/ 	.byte	0x03, 0x19
        /*00ba*/ 	.short	0x0044


	//----- nvinfo : EIATTR_PARAM_CBANK
	.align		4
        /*00bc*/ 	.byte	0x04, 0x0a
        /*00be*/ 	.short	(.L_33 - .L_32)
	.align		4
.L_32:
        /*00c0*/ 	.word	index@(.nv.constant0.triton_poi_fused__unsafe_index_add_mul_sub_32)
        /*00c4*/ 	.short	0x0210
        /*00c6*/ 	.short	0x0044


	//----- nvinfo : EIATTR_SW_WAR
	.align		4
.L_33:
        /*00c8*/ 	.byte	0x04, 0x36
        /*00ca*/ 	.short	(.L_35 - .L_34)
.L_34:
        /*00cc*/ 	.word	0x00000008
.L_35:


//--------------------- .nv.callgraph             --------------------------
	.section	.nv.callgraph,"",@"SHT_CUDA_CALLGRAPH"
	.align	4
	.sectionentsize	8
	.align		4
        /*0000*/ 	.word	0x00000000
	.align		4
        /*0004*/ 	.word	0xffffffff
	.align		4
        /*0008*/ 	.word	0x00000000
	.align		4
        /*000c*/ 	.word	0xfffffffe
	.align		4
        /*0010*/ 	.word	0x00000000
	.align		4
        /*0014*/ 	.word	0xfffffffd
	.align		4
        /*0018*/ 	.word	0x00000000
	.align		4
        /*001c*/ 	.word	0xfffffffc


//--------------------- .text.triton_poi_fused__unsafe_index_add_mul_sub_32 --------------------------
	.section	.text.triton_poi_fused__unsafe_index_add_mul_sub_32,"ax",@progbits
	.align	128
        .global         triton_poi_fused__unsafe_index_add_mul_sub_32
        .type           triton_poi_fused__unsafe_index_add_mul_sub_32,@function
        .size           triton_poi_fused__unsafe_index_add_mul_sub_32,(.L_x_1 - triton_poi_fused__unsafe_index_add_mul_sub_32)
        .other          triton_poi_fused__unsafe_index_add_mul_sub_32,@"STO_CUDA_ENTRY STV_DEFAULT"
triton_poi_fused__unsafe_index_add_mul_sub_32:
.text.triton_poi_fused__unsafe_index_add_mul_sub_32:
[----:B------:R-:W-:Y:S01]  /*0000*/  LDC R1, c[0x0][0x28] ;  /* 0x00000a00ff017b82 */ /* 0x000fe20000000800 */
[----:B------:R-:W1:Y:S07]  /*0010*/  S2R R2, SR_TID.X ;  /* 0x0000000000027919 */ /* 0x000e6e0000002100 */
[----:B------:R-:W2:Y:S01]  /*0020*/  LDC.64 R16, c[0x0][0x218] ;  /* 0x00008600ff107b82 */ /* 0x000ea20000000a00 */
[----:B------:R-:W-:Y:S01]  /*0030*/  ULDC.64 UR4, c[0x0][0x208] ;  /* 0x0000820000047ab9 */ /* 0x000fe20000000a00 */
[----:B------:R-:W-:Y:S01]  /*0040*/  ULDC.64 UR6, c[0x0][0x228] ;  /* 0x00008a0000067ab9 */ /* 0x000fe20000000a00 */
[----:B------:R-:W3:Y:S05]  /*0050*/  S2R R0, SR_CTAID.X ;  /* 0x0000000000007919 */ /* 0x000eea0000002500 */
[----:B------:R-:W4:Y:S01]  /*0060*/  LDC.64 R12, c[0x0][0x220] ;  /* 0x00008800ff0c7b82 */ /* 0x000f220000000a00 */
[----:B-1----:R-:W-:-:S05]  /*0070*/  IMAD.SHL.U32 R2, R2, 0x2, RZ ;  /* 0x0000000202027824 */ /* 0x002fca00078e00ff */
[----:B------:R-:W-:-:S05]  /*0080*/  LOP3.LUT R3, R2, 0x1fe, RZ, 0xc0, !PT ;  /* 0x000001fe02037812 */ /* 0x000fca00078ec0ff */
[----:B---3--:R-:W-:-:S05]  /*0090*/  IMAD R4, R0, 0x200, R3 ;  /* 0x0000020000047824 */ /* 0x008fca00078e0203 */
[----:B------:R-:W-:-:S04]  /*00a0*/  SHF.R.S32.HI R3, RZ, 0x1f, R4 ;  /* 0x0000001fff037819 */ /* 0x000fc80000011404 */
[----:B------:R-:W-:-:S04]  /*00b0*/  LEA.HI R6, R3, R4, RZ, 0x6 ;  /* 0x0000000403067211 */ /* 0x000fc800078f30ff */
[----:B------:R-:W-:Y:S02]  /*00c0*/  SHF.R.S32.HI R5, RZ, 0x6, R6 ;  /* 0x00000006ff057819 */ /* 0x000fe40000011406 */
[----:B------:R-:W-:Y:S02]  /*00d0*/  LOP3.LUT R7, R6, 0xffffffc0, RZ, 0xc0, !PT ;  /* 0xffffffc006077812 */ /* 0x000fe400078ec0ff */
[----:B------:R-:W-:-:S04]  /*00e0*/  LEA.HI R2, R5, R5, RZ, 0x6 ;  /* 0x0000000505027211 */ /* 0x000fc800078f30ff */
[----:B------:R-:W-:Y:S02]  /*00f0*/  LOP3.LUT R8, R2, 0xffffffc0, RZ, 0xc0, !PT ;  /* 0xffffffc002087812 */ /* 0x000fe400078ec0ff */
[----:B------:R-:W1:Y:S03]  /*0100*/  LDC.64 R2, c[0x0][0x240] ;  /* 0x00009000ff027b82 */ /* 0x000e660000000a00 */
[----:B------:R-:W-:-:S04]  /*0110*/  IMAD.IADD R5, R5, 0x1, -R8 ;  /* 0x0000000105057824 */ /* 0x000fc800078e0a08 */
[----:B--2---:R-:W-:Y:S01]  /*0120*/  IMAD.WIDE R16, R5, 0x8, R16 ;  /* 0x0000000805107825 */ /* 0x004fe200078e0210 */
[----:B------:R-:W2:Y:S05]  /*0130*/  LDC.64 R8, c[0x0][0x230] ;  /* 0x00008c00ff087b82 */ /* 0x000eaa0000000a00 */
[----:B------:R-:W3:Y:S01]  /*0140*/  LDG.E.EL.64 R16, desc[UR4][R16.64] ;  /* 0x0000000410107981 */ /* 0x000ee2000c2e1b00 */
[----:B------:R-:W-:-:S04]  /*0150*/  IMAD.IADD R6, R4, 0x1, -R7 ;  /* 0x0000000104067824 */ /* 0x000fc800078e0a07 */
[----:B----4-:R-:W-:-:S04]  /*0160*/  IMAD.WIDE R12, R6, 0x8, R12 ;  /* 0x00000008060c7825 */ /* 0x010fc800078e020c */
[----:B-1----:R-:W-:Y:S02]  /*0170*/  IMAD.WIDE R2, R5, 0x8, R2 ;  /* 0x0000000805027825 */ /* 0x002fe400078e0202 */
[----:B------:R-:W4:Y:S04]  /*0180*/  LDG.E.EL.128 R12, desc[UR4][R12.64] ;  /* 0x000000040c0c7981 */ /* 0x000f28000c2e1d00 */
[----:B------:R-:W5:Y:S01]  /*0190*/  LDG.E.EL.64 R2, desc[UR4][R2.64] ;  /* 0x0000000402027981 */ /* 0x000f62000c2e1b00 */
[----:B--2---:R-:W-:-:S06]  /*01a0*/  IMAD.WIDE R8, R6, 0x8, R8 ;  /* 0x0000000806087825 */ /* 0x004fcc00078e0208 */
[----:B------:R-:W2:Y:S01]  /*01b0*/  LDG.E.EL.128 R8, desc[UR4][R8.64] ;  /* 0x0000000408087981 */ /* 0x000ea2000c2e1d00 */
[----:B------:R-:W-:Y:S02]  /*01c0*/  SHF.R.S32.HI R0, RZ, 0x16, R0 ;  /* 0x00000016ff007819 */ /* 0x000fe40000011400 */
[----:B---3--:R-:W-:-:S04]  /*01d0*/  SHF.R.U32.HI R7, RZ, 0x1a, R17 ;  /* 0x0000001aff077819 */ /* 0x008fc80000011611 */
[----:B------:R-:W-:-:S04]  /*01e0*/  LOP3.LUT R7, R7, 0x20, RZ, 0xc0, !PT ;  /* 0x0000002007077812 */ /* 0x000fc800078ec0ff */
[----:B------:R-:W-:Y:S02]  /*01f0*/  IADD3 R16, P0, R16, R7, RZ ;  /* 0x0000000710107210 */ /* 0x000fe40007f1e0ff */
[----:B----4-:R-:W-:-:S03]  /*0200*/  SHF.R.U32.HI R18, RZ, 0x18, R13 ;  /* 0x00000018ff127819 */ /* 0x010fc6000001160d */
[----:B------:R-:W-:Y:S01]  /*0210*/  IMAD.X R17, RZ, RZ, R17, P0 ;  /* 0x000000ffff117224 */ /* 0x000fe200000e0611 */
[----:B------:R-:W-:Y:S02]  /*0220*/  LEA R21, P0, R12, UR6, 0x2 ;  /* 0x000000060c157c11 */ /* 0x000fe4000f8010ff */
[----:B------:R-:W-:Y:S02]  /*0230*/  LOP3.LUT R18, R18, 0x80, RZ, 0xc0, !PT ;  /* 0x0000008012127812 */ /* 0x000fe400078ec0ff */
[----:B-----5:R-:W-:Y:S02]  /*0240*/  SHF.R.U32.HI R19, RZ, 0x1a, R3 ;  /* 0x0000001aff137819 */ /* 0x020fe40000011603 */
[----:B------:R-:W-:Y:S02]  /*0250*/  LEA.HI.X R13, R12, UR7, R13, 0x2, P0 ;  /* 0x000000070c0d7c11 */ /* 0x000fe400080f140d */
[----:B------:R-:W-:Y:S02]  /*0260*/  SHF.R.U32.HI R12, RZ, 0x18, R15 ;  /* 0x00000018ff0c7819 */ /* 0x000fe4000001160f */
[----:B------:R-:W-:-:S02]  /*0270*/  LOP3.LUT R19, R19, 0x20, RZ, 0xc0, !PT ;  /* 0x0000002013137812 */ /* 0x000fc400078ec0ff */
[----:B------:R-:W-:Y:S02]  /*0280*/  LEA R7, P1, R14, UR6, 0x2 ;  /* 0x000000060e077c11 */ /* 0x000fe4000f8210ff */
[----:B------:R-:W-:Y:S02]  /*0290*/  LOP3.LUT R12, R12, 0x80, RZ, 0xc0, !PT ;  /* 0x000000800c0c7812 */ /* 0x000fe400078ec0ff */
[----:B------:R-:W-:Y:S02]  /*02a0*/  IADD3 R18, P0, R18, R21, RZ ;  /* 0x0000001512127210 */ /* 0x000fe40007f1e0ff */
[----:B------:R-:W-:Y:S02]  /*02b0*/  IADD3 R2, P2, R2, R19, RZ ;  /* 0x0000001302027210 */ /* 0x000fe40007f5e0ff */
[----:B------:R-:W-:Y:S02]  /*02c0*/  LEA.HI.X R15, R14, UR7, R15, 0x2, P1 ;  /* 0x000000070e0f7c11 */ /* 0x000fe400088f140f */
[----:B------:R-:W-:Y:S01]  /*02d0*/  SGXT R19, R0, 0x1 ;  /* 0x000000010013781a */ /* 0x000fe20000000200 */
[----:B------:R-:W-:Y:S01]  /*02e0*/  IMAD.X R3, RZ, RZ, R3, P2 ;  /* 0x000000ffff037224 */ /* 0x000fe200010e0603 */
[----:B------:R-:W-:Y:S01]  /*02f0*/  IADD3 R12, P1, R12, R7, RZ ;  /* 0x000000070c0c7210 */ /* 0x000fe20007f3e0ff */
[----:B------:R-:W-:Y:S01]  /*0300*/  IMAD.X R7, RZ, RZ, R13, P0 ;  /* 0x000000ffff077224 */ /* 0x000fe200000e060d */
[C---:B------:R-:W-:Y:S01]  /*0310*/  SHF.L.U64.HI R0, R16.reuse, 0x7, R17 ;  /* 0x0000000710007819 */ /* 0x040fe20000010211 */
[----:B------:R-:W-:Y:S01]  /*0320*/  IMAD.SHL.U32 R16, R16, 0x80, RZ ;  /* 0x0000008010107824 */ /* 0x000fe200078e00ff */
[----:B------:R-:W-:Y:S01]  /*0330*/  LEA.HI R19, R19, R4, RZ, 0xc ;  /* 0x0000000413137211 */ /* 0x000fe200078f60ff */
[C---:B------:R-:W-:Y:S01]  /*0340*/  IMAD.SHL.U32 R13, R2.reuse, 0x80, RZ ;  /* 0x00000080020d7824 */ /* 0x040fe200078e00ff */
[----:B------:R-:W-:Y:S01]  /*0350*/  SHF.L.U64.HI R22, R2, 0x7, R3 ;  /* 0x0000000702167819 */ /* 0x000fe20000010203 */
[----:B------:R-:W-:Y:S01]  /*0360*/  IMAD.X R15, RZ, RZ, R15, P1 ;  /* 0x000000ffff0f7224 */ /* 0x000fe200008e060f */
[----:B------:R-:W-:-:S02]  /*0370*/  IADD3 R24, P0, R16, R18, RZ ;  /* 0x0000001210187210 */ /* 0x000fc40007f1e0ff */
[----:B------:R-:W-:Y:S02]  /*0380*/  IADD3 R18, P2, R13, R18, RZ ;  /* 0x000000120d127210 */ /* 0x000fe40007f5e0ff */
[----:B------:R-:W-:Y:S02]  /*0390*/  SHF.R.S32.HI R23, RZ, 0xc, R19 ;  /* 0x0000000cff177819 */ /* 0x000fe40000011413 */
[----:B------:R-:W-:Y:S01]  /*03a0*/  IADD3 R20, P1, R12, R16, RZ ;  /* 0x000000100c147210 */ /* 0x000fe20007f3e0ff */
[----:B------:R-:W-:Y:S01]  /*03b0*/  IMAD.X R19, R22, 0x1, R7, P2 ;  /* 0x0000000116137824 */ /* 0x000fe200010e0607 */
[----:B--2---:R-:W-:Y:S01]  /*03c0*/  SHF.R.U32.HI R26, RZ, 0x18, R9 ;  /* 0x00000018ff1a7819 */ /* 0x004fe20000011609 */
[----:B------:R-:W-:Y:S01]  /*03d0*/  IMAD.SHL.U32 R23, R23, 0x400, RZ ;  /* 0x0000040017177824 */ /* 0x000fe200078e00ff */
[----:B------:R-:W-:Y:S01]  /*03e0*/  SHF.R.U32.HI R14, RZ, 0x18, R11 ;  /* 0x00000018ff0e7819 */ /* 0x000fe2000001160b */
[----:B------:R-:W-:Y:S01]  /*03f0*/  IMAD.X R21, R15, 0x1, R0, P1 ;  /* 0x000000010f157824 */ /* 0x000fe200008e0600 */
[----:B------:R-:W-:Y:S01]  /*0400*/  IADD3.X R25, R0, R7, RZ, P0, !PT ;  /* 0x0000000700197210 */ /* 0x000fe200007fe4ff */
[----:B------:R-:W-:Y:S01]  /*0410*/  IMAD.WIDE R18, R23, 0x4, R18 ;  /* 0x0000000417127825 */ /* 0x000fe200078e0212 */
[----:B------:R-:W-:-:S03]  /*0420*/  LEA R17, P1, R10, UR6, 0x2 ;  /* 0x000000060a117c11 */ /* 0x000fc6000f8210ff */
[C---:B------:R-:W-:Y:S01]  /*0430*/  IMAD.WIDE R20, R23.reuse, 0x4, R20 ;  /* 0x0000000417147825 */ /* 0x040fe200078e0214 */
[----:B------:R1:W2:Y:S01]  /*0440*/  LDG.E.EL R3, desc[UR4][R18.64] ;  /* 0x0000000412037981 */ /* 0x0002a2000c2e1900 */
[----:B------:R-:W-:Y:S02]  /*0450*/  LEA R27, P0, R8, UR6, 0x2 ;  /* 0x00000006081b7c11 */ /* 0x000fe4000f8010ff */
[----:B------:R-:W-:Y:S01]  /*0460*/  LOP3.LUT R26, R26, 0x80, RZ, 0xc0, !PT ;  /* 0x000000801a1a7812 */ /* 0x000fe200078ec0ff */
[----:B------:R3:W4:Y:S01]  /*0470*/  LDG.E.EL R2, desc[UR4][R20.64] ;  /* 0x0000000414027981 */ /* 0x000722000c2e1900 */
[----:B------:R-:W-:Y:S01]  /*0480*/  LOP3.LUT R14, R14, 0x80, RZ, 0xc0, !PT ;  /* 0x000000800e0e7812 */ /* 0x000fe200078ec0ff */
[----:B------:R-:W-:Y:S01]  /*0490*/  IMAD.WIDE R24, R23, 0x4, R24 ;  /* 0x0000000417187825 */ /* 0x000fe200078e0218 */
[----:B------:R-:W-:Y:S01]  /*04a0*/  LEA.HI.X R11, R10, UR7, R11, 0x2, P1 ;  /* 0x000000070a0b7c11 */ /* 0x000fe200088f140b */
[----:B-1----:R-:W1:Y:S01]  /*04b0*/  LDC.64 R18, c[0x0][0x238] ;  /* 0x00008e00ff127b82 */ /* 0x002e620000000a00 */
[----:B------:R-:W-:-:S02]  /*04c0*/  LEA.HI.X R9, R8, UR7, R9, 0x2, P0 ;  /* 0x0000000708097c11 */ /* 0x000fc400080f1409 */
[----:B------:R-:W5:Y:S01]  /*04d0*/  LDG.E.EL R7, desc[UR4][R24.64] ;  /* 0x0000000418077981 */ /* 0x000f62000c2e1900 */
[----:B------:R-:W-:Y:S02]  /*04e0*/  IADD3 R10, P4, R26, R27, RZ ;  /* 0x0000001b1a0a7210 */ /* 0x000fe40007f9e0ff */
[----:B---3--:R-:W-:Y:S02]  /*04f0*/  IADD3 R20, P5, R13, R12, RZ ;  /* 0x0000000c0d147210 */ /* 0x008fe40007fbe0ff */
[----:B------:R-:W-:Y:S02]  /*0500*/  IADD3 R8, P3, R14, R17, RZ ;  /* 0x000000110e087210 */ /* 0x000fe40007f7e0ff */
[----:B------:R-:W-:Y:S01]  /*0510*/  IADD3 R14, P2, R10, R16, RZ ;  /* 0x000000100a0e7210 */ /* 0x000fe20007f5e0ff */
[----:B------:R-:W-:Y:S01]  /*0520*/  IMAD.X R21, R22, 0x1, R15, P5 ;  /* 0x0000000116157824 */ /* 0x000fe200028e060f */
[----:B------:R-:W-:Y:S02]  /*0530*/  IADD3 R12, P1, R13, R10, RZ ;  /* 0x0000000a0d0c7210 */ /* 0x000fe40007f3e0ff */
[----:B------:R-:W-:-:S02]  /*0540*/  IADD3 R10, P0, R8, R16, RZ ;  /* 0x00000010080a7210 */ /* 0x000fc40007f1e0ff */
[----:B------:R-:W-:Y:S01]  /*0550*/  IADD3 R8, P5, R13, R8, RZ ;  /* 0x000000080d087210 */ /* 0x000fe20007fbe0ff */
[----:B------:R-:W3:Y:S01]  /*0560*/  LDC.64 R16, c[0x0][0x248] ;  /* 0x00009200ff107b82 */ /* 0x000ee20000000a00 */
[----:B------:R-:W-:Y:S01]  /*0570*/  IMAD.X R13, RZ, RZ, R9, P4 ;  /* 0x000000ffff0d7224 */ /* 0x000fe200020e0609 */
[----:B------:R-:W-:-:S03]  /*0580*/  IADD3.X R9, RZ, R11, RZ, P3, !PT ;  /* 0x0000000bff097210 */ /* 0x000fc60001ffe4ff */
[--C-:B------:R-:W-:Y:S02]  /*0590*/  IMAD.X R15, R13, 0x1, R0.reuse, P2 ;  /* 0x000000010d0f7824 */ /* 0x100fe400010e0600 */
[C---:B------:R-:W-:Y:S02]  /*05a0*/  IMAD.X R13, R22.reuse, 0x1, R13, P1 ;  /* 0x00000001160d7824 */ /* 0x040fe400008e060d */
[----:B------:R-:W-:Y:S02]  /*05b0*/  IMAD.X R11, R9, 0x1, R0, P0 ;  /* 0x00000001090b7824 */ /* 0x000fe400000e0600 */
[----:B------:R-:W-:Y:S02]  /*05c0*/  IMAD.X R9, R22, 0x1, R9, P5 ;  /* 0x0000000116097824 */ /* 0x000fe400028e0609 */
[----:B------:R-:W-:-:S04]  /*05d0*/  IMAD.WIDE R12, R23, 0x4, R12 ;  /* 0x00000004170c7825 */ /* 0x000fc800078e020c */
[C---:B------:R-:W-:Y:S02]  /*05e0*/  IMAD.WIDE R20, R23.reuse, 0x4, R20 ;  /* 0x0000000417147825 */ /* 0x040fe400078e0214 */
[----:B------:R-:W2:Y:S02]  /*05f0*/  LDG.E.EL R12, desc[UR4][R12.64] ;  /* 0x000000040c0c7981 */ /* 0x000ea4000c2e1900 */
[C---:B------:R-:W-:Y:S02]  /*0600*/  IMAD.WIDE R14, R23.reuse, 0x4, R14 ;  /* 0x00000004170e7825 */ /* 0x040fe400078e020e */
[----:B------:R-:W4:Y:S02]  /*0610*/  LDG.E.EL R20, desc[UR4][R20.64] ;  /* 0x0000000414147981 */ /* 0x000f24000c2e1900 */
[C---:B------:R-:W-:Y:S02]  /*0620*/  IMAD.WIDE R10, R23.reuse, 0x4, R10 ;  /* 0x00000004170a7825 */ /* 0x040fe400078e020a */
[----:B------:R-:W5:Y:S02]  /*0630*/  LDG.E.EL R14, desc[UR4][R14.64] ;  /* 0x000000040e0e7981 */ /* 0x000f64000c2e1900 */
[----:B------:R-:W-:-:S02]  /*0640*/  IMAD.WIDE R8, R23, 0x4, R8 ;  /* 0x0000000417087825 */ /* 0x000fc400078e0208 */
[----:B------:R-:W4:Y:S02]  /*0650*/  LDG.E.EL R11, desc[UR4][R10.64] ;  /* 0x000000040a0b7981 */ /* 0x000f24000c2e1900 */
[----:B-1----:R-:W-:Y:S02]  /*0660*/  IMAD.WIDE R18, R6, 0x4, R18 ;  /* 0x0000000406127825 */ /* 0x002fe400078e0212 */
[----:B------:R-:W4:Y:S04]  /*0670*/  LDG.E.EL R9, desc[UR4][R8.64] ;  /* 0x0000000408097981 */ /* 0x000f28000c2e1900 */
[----:B------:R-:W4:Y:S01]  /*0680*/  LDG.E.EL.64 R18, desc[UR4][R18.64] ;  /* 0x0000000412127981 */ /* 0x000f22000c2e1b00 */
[----:B---3--:R-:W-:Y:S02]  /*0690*/  IMAD.WIDE R22, R5, 0x4, R16 ;  /* 0x0000000405167825 */ /* 0x008fe400078e0210 */
[----:B------:R-:W1:Y:S04]  /*06a0*/  LDC.64 R16, c[0x0][0x210] ;  /* 0x00008400ff107b82 */ /* 0x000e680000000a00 */
[----:B------:R-:W3:Y:S01]  /*06b0*/  LDG.E.EL R22, desc[UR4][R22.64] ;  /* 0x0000000416167981 */ /* 0x000ee2000c2e1900 */
[----:B-1----:R-:W-:-:S04]  /*06c0*/  IMAD.WIDE R16, R4, 0x4, R16 ;  /* 0x0000000404107825 */ /* 0x002fc800078e0210 */
[----:B--2---:R-:W-:Y:S01]  /*06d0*/  FADD R0, -R3, R12 ;  /* 0x0000000c03007221 */ /* 0x004fe20000000100 */
[----:B-----5:R-:W-:Y:S01]  /*06e0*/  FADD R5, -R7, R14 ;  /* 0x0000000e07057221 */ /* 0x020fe20000000100 */
[----:B----4-:R-:W-:Y:S01]  /*06f0*/  FADD R6, -R2, R11 ;  /* 0x0000000b02067221 */ /* 0x010fe20000000100 */
[----:B------:R-:W-:Y:S01]  /*0700*/  FADD R15, -R20, R9 ;  /* 0x00000009140f7221 */ /* 0x000fe20000000100 */
[C---:B------:R-:W-:Y:S01]  /*0710*/  FFMA R0, R18.reuse, R0, R3 ;  /* 0x0000000012007223 */ /* 0x040fe20000000003 */
[----:B------:R-:W-:Y:S01]  /*0720*/  FFMA R5, R18, R5, R7 ;  /* 0x0000000512057223 */ /* 0x000fe20000000007 */
[C---:B------:R-:W-:Y:S01]  /*0730*/  FFMA R3, R19.reuse, R6, R2 ;  /* 0x0000000613037223 */ /* 0x040fe20000000002 */
[----:B------:R-:W-:Y:S02]  /*0740*/  FFMA R20, R19, R15, R20 ;  /* 0x0000000f13147223 */ /* 0x000fe40000000014 */
[----:B------:R-:W-:Y:S02]  /*0750*/  FADD R0, -R5, R0 ;  /* 0x0000000005007221 */ /* 0x000fe40000000100 */
[----:B------:R-:W-:-:S02]  /*0760*/  FADD R20, -R3, R20 ;  /* 0x0000001403147221 */ /* 0x000fc40000000100 */
[C---:B---3--:R-:W-:Y:S02]  /*0770*/  FFMA R2, R22.reuse, R0, R5 ;  /* 0x0000000016027223 */ /* 0x048fe40000000005 */
[----:B------:R-:W-:-:S05]  /*0780*/  FFMA R3, R22, R20, R3 ;  /* 0x0000001416037223 */ /* 0x000fca0000000003 */
[----:B------:R-:W-:Y:S01]  /*0790*/  STG.E.64 desc[UR4][R16.64], R2 ;  /* 0x0000000210007986 */ /* 0x000fe2000c101b04 */
[----:B------:R-:W-:Y:S05]  /*07a0*/  EXIT ;  /* 0x000000000000794d */ /* 0x000fea0003800000 */
.L_x_0:
[----:B------:R-:W-:-:S00]  /*07b0*/  BRA `(.L_x_0) ;  /* 0xfffffffc00fc7947 */ /* 0x000fc0000383ffff */
[----:B------:R-:W-:-:S00]  /*07c0*/  NOP ;  /* 0x0000000000007918 */ /* 0x000fc00000000000 */
        /* <DEDUP_REMOVED lines=11> */
.L_x_1:


//--------------------- .nv.constant0.triton_poi_fused__unsafe_index_add_mul_sub_32 --------------------------
	.section	.nv.constant0.triton_poi_fused__unsafe_index_add_mul_sub_32,"a",@progbits
	.sectionflags	@""
	.align	4
.nv.constant0.triton_poi_fused__unsafe_index_add_mul_sub_32:
	.zero		596
